//
// Generated by NVIDIA NVVM Compiler
//
// Compiler Build ID: CL-36424714
// Cuda compilation tools, release 13.0, V13.0.88
// Based on NVVM 20.0.0
//

.version 9.0
.target sm_100
.address_size 64

	// .globl	_Z14AccuaracyScorePfS_

.visible .entry _Z14AccuaracyScorePfS_(
	.param .u64 .ptr .align 1 _Z14AccuaracyScorePfS__param_0,
	.param .u64 .ptr .align 1 _Z14AccuaracyScorePfS__param_1
)
{


	ret;

}


// ===== COMPILED SASS (sm_100) =====

	.target	sm_100

	.elftype	@"ET_EXEC"


//--------------------- .note.nv.tkinfo           --------------------------
	.section	.note.nv.tkinfo,"",@"SHT_NOTE"
	.sectionflags	@"SHF_NOTE_NV_TKINFO"
	.tkinfo
        /*0018*/ 	.word	0x00000002
        /*0030*/ 	.string	""
        /*0030*/ 	.string	"ptxas"
        /*0030*/ 	.string	"Cuda compilation tools, release 13.0, V13.0.88"
        /*0030*/ 	.string	"Build cuda_13.0.r13.0/compiler.36424714_0"
        /*0030*/ 	.string	"-arch sm_100 -m 64 "



//--------------------- .note.nv.cuinfo           --------------------------
	.section	.note.nv.cuinfo,"",@"SHT_NOTE"
	.sectionflags	@"SHF_NOTE_NV_CUINFO"
        /*0018*/ 	.short	0x0002
        /*001a*/ 	.short	0x0064
        /*001c*/ 	.short	0x0082
	.zero		2


//--------------------- .nv.info                  --------------------------
	.section	.nv.info,"",@"SHT_CUDA_INFO"
	.align	4


	//----- nvinfo : EIATTR_REGCOUNT
	.align		4
        /*0000*/ 	.byte	0x04, 0x2f
        /*0002*/ 	.short	(.L_1 - .L_0)
	.align		4
.L_0:
        /*0004*/ 	.word	index@(_Z14AccuaracyScorePfS_)
        /*0008*/ 	.word	0x00000004


	//----- nvinfo : EIATTR_FRAME_SIZE
	.align		4
.L_1:
        /*000c*/ 	.byte	0x04, 0x11
        /*000e*/ 	.short	(.L_3 - .L_2)
	.align		4
.L_2:
        /*0010*/ 	.word	index@(_Z14AccuaracyScorePfS_)
        /*0014*/ 	.word	0x00000000


	//----- nvinfo : EIATTR_MIN_STACK_SIZE
	.align		4
.L_3:
        /*0018*/ 	.byte	0x04, 0x12
        /*001a*/ 	.short	(.L_5 - .L_4)
	.align		4
.L_4:
        /*001c*/ 	.word	index@(_Z14AccuaracyScorePfS_)
        /*0020*/ 	.word	0x00000000
.L_5:


//--------------------- .nv.compat                --------------------------
	.section	.nv.compat,"",@"SHT_CUDA_COMPAT_INFO"
	.align	4
        /*0000*/ 	.byte	0x02, 0x09, 0x00, 0x00, 0x02, 0x02, 0x01, 0x00, 0x02, 0x05, 0x05, 0x00, 0x03, 0x07, 0x01, 0x01
        /*0010*/ 	.byte	0x02, 0x03, 0x00, 0x00, 0x02, 0x06, 0x01, 0x00, 0x04, 0x0b, 0x08, 0x00, 0x09, 0x00, 0x00, 0x00
        /*0020*/ 	.byte	0x00, 0x00, 0x00, 0x00


//--------------------- .nv.info._Z14AccuaracyScorePfS_ --------------------------
	.section	.nv.info._Z14AccuaracyScorePfS_,"",@"SHT_CUDA_INFO"
	.sectionflags	@""
	.align	4


	//----- nvinfo : EIATTR_CUDA_API_VERSION
	.align		4
        /*0000*/ 	.byte	0x04, 0x37
        /*0002*/ 	.short	(.L_7 - .L_6)
.L_6:
        /*0004*/ 	.word	0x00000082


	//----- nvinfo : EIATTR_KPARAM_INFO
	.align		4
.L_7:
        /*0008*/ 	.byte	0x04, 0x17
        /*000a*/ 	.short	(.L_9 - .L_8)
.L_8:
        /*000c*/ 	.word	0x00000000
        /*0010*/ 	.short	0x0001
        /*0012*/ 	.short	0x0008
        /*0014*/ 	.byte	0x00, 0xf5, 0x21, 0x00


	//----- nvinfo : EIATTR_KPARAM_INFO
	.align		4
.L_9:
        /*0018*/ 	.byte	0x04, 0x17
        /*001a*/ 	.short	(.L_11 - .L_10)
.L_10:
        /*001c*/ 	.word	0x00000000
        /*0020*/ 	.short	0x0000
        /*0022*/ 	.short	0x0000
        /*0024*/ 	.byte	0x00, 0xf5, 0x21, 0x00


	//----- nvinfo : EIATTR_SPARSE_MMA_MASK
	.align		4
.L_11:
        /*0028*/ 	.byte	0x03, 0x50
        /*002a*/ 	.short	0x0000


	//----- nvinfo : EIATTR_MAXREG_COUNT
	.align		4
        /*002c*/ 	.byte	0x03, 0x1b
        /*002e*/ 	.short	0x00ff


	//----- nvinfo : EIATTR_MERCURY_ISA_VERSION
	.align		4
        /*0030*/ 	.byte	0x03, 0x5f
        /*0032*/ 	.short	0x0101


	//----- nvinfo : EIATTR_VRC_CTA_INIT_COUNT
	.align		4
        /*0034*/ 	.byte	0x02, 0x4a
	.zero		1
	.zero		1


	//----- nvinfo : EIATTR_EXIT_INSTR_OFFSETS
	.align		4
        /*0038*/ 	.byte	0x04, 0x1c
        /*003a*/ 	.short	(.L_13 - .L_12)


	//   ....[0]....
.L_12:
        /*003c*/ 	.word	0x00000010


	//----- nvinfo : EIATTR_CBANK_PARAM_SIZE
	.align		4
.L_13:
        /*0040*/ 	.byte	0x03, 0x19
        /*0042*/ 	.short	0x0010


	//----- nvinfo : EIATTR_PARAM_CBANK
	.align		4
        /*0044*/ 	.byte	0x04, 0x0a
        /*0046*/ 	.short	(.L_15 - .L_14)
	.align		4
.L_14:
        /*0048*/ 	.word	index@(.nv.constant0._Z14AccuaracyScorePfS_)
        /*004c*/ 	.short	0x0380
        /*004e*/ 	.short	0x0010


	//----- nvinfo : EIATTR_SW_WAR
	.align		4
.L_15:
        /*0050*/ 	.byte	0x04, 0x36
        /*0052*/ 	.short	(.L_17 - .L_16)
.L_16:
        /*0054*/ 	.word	0x00000008
.L_17:


//--------------------- .nv.callgraph             --------------------------
	.section	.nv.callgraph,"",@"SHT_CUDA_CALLGRAPH"
	.align	4
	.sectionentsize	8
	.align		4
        /*0000*/ 	.word	0x00000000
	.align		4
        /*0004*/ 	.word	0xffffffff
	.align		4
        /*0008*/ 	.word	0x00000000
	.align		4
        /*000c*/ 	.word	0xfffffffe
	.align		4
        /*0010*/ 	.word	0x00000000
	.align		4
        /*0014*/ 	.word	0xfffffffd
	.align		4
        /*0018*/ 	.word	0x00000000
	.align		4
        /*001c*/ 	.word	0xfffffffc


//--------------------- .text._Z14AccuaracyScorePfS_ --------------------------
	.section	.text._Z14AccuaracyScorePfS_,"ax",@progbits
	.align	128
        .global         _Z14AccuaracyScorePfS_
        .type           _Z14AccuaracyScorePfS_,@function
        .size           _Z14AccuaracyScorePfS_,(.L_x_1 - _Z14AccuaracyScorePfS_)
        .other          _Z14AccuaracyScorePfS_,@"STO_CUDA_ENTRY STV_DEFAULT"
_Z14AccuaracyScorePfS_:
.text._Z14AccuaracyScorePfS_:
[----:B------:R-:W-:Y:S01]  /*0000*/  LDC R1, c[0x0][0x37c] ;  /* 0x0000df00ff017b82 */ /* 0x000fe20000000800 */
[----:B------:R-:W-:Y:S05]  /*0010*/  EXIT ;  /* 0x000000000000794d */ /* 0x000fea0003800000 */
.L_x_0:
[----:B------:R-:W-:-:S00]  /*0020*/  BRA `(.L_x_0) ;  /* 0xfffffffc00fc7947 */ /* 0x000fc0000383ffff */
[----:B------:R-:W-:-:S00]  /*0030*/  NOP ;  /* 0x0000000000007918 */ /* 0x000fc00000000000 */
        /* <DEDUP_REMOVED lines=12> */
.L_x_1:


//--------------------- .nv.shared.reserved.0     --------------------------
	.section	.nv.shared.reserved.0,"aw",@nobits
	.weak		__nv_reservedSMEM_offset_0_alias
	.size		__nv_reservedSMEM_offset_0_alias, 0, 64
	.other		__nv_reservedSMEM_offset_0_alias,@"STO_CUDA_RESERVED_SHARED STV_DEFAULT"
__nv_reservedSMEM_offset_0_alias:
	.zero		0
	.zero		64


//--------------------- .nv.constant0._Z14AccuaracyScorePfS_ --------------------------
	.section	.nv.constant0._Z14AccuaracyScorePfS_,"a",@progbits
	.sectionflags	@""
	.align	4
.nv.constant0._Z14AccuaracyScorePfS_:
	.zero		912


//--------------------- SYMBOLS --------------------------

	.type		.nv.reservedSmem.offset0,@object
	.size		.nv.reservedSmem.offset0,0x4
